//
// Generated by NVIDIA NVVM Compiler
//
// Compiler Build ID: CL-36424714
// Cuda compilation tools, release 13.0, V13.0.88
// Based on NVVM 20.0.0
//

.version 9.0
.target sm_100
.address_size 64

	// .globl	_Z14kernelSMReducePfS_i
// _ZZ14kernelSMReducePfS_iE2sm has been demoted

.visible .entry _Z14kernelSMReducePfS_i(
	.param .u64 .ptr .align 1 _Z14kernelSMReducePfS_i_param_0,
	.param .u64 .ptr .align 1 _Z14kernelSMReducePfS_i_param_1,
	.param .u32 _Z14kernelSMReducePfS_i_param_2
)
{
	.reg .pred 	%p<5>;
	.reg .b32 	%r<13>;
	.reg .b32 	%f<6>;
	.reg .b64 	%rd<7>;
	// demoted variable
	.shared .align 4 .b8 _ZZ14kernelSMReducePfS_iE2sm[2048];
	ld.param.u64 	%rd2, [_Z14kernelSMReducePfS_i_param_0];
	ld.param.u64 	%rd1, [_Z14kernelSMReducePfS_i_param_1];
	cvta.to.global.u64 	%rd3, %rd2;
	mov.u32 	%r1, %tid.x;
	mov.u32 	%r6, %ctaid.x;
	mov.u32 	%r12, %ntid.x;
	mad.lo.s32 	%r7, %r6, %r12, %r1;
	mul.wide.s32 	%rd4, %r7, 4;
	add.s64 	%rd5, %rd3, %rd4;
	ld.global.f32 	%f1, [%rd5];
	shl.b32 	%r8, %r1, 2;
	mov.u32 	%r9, _ZZ14kernelSMReducePfS_iE2sm;
	add.s32 	%r3, %r9, %r8;
	st.shared.f32 	[%r3], %f1;
	bar.sync 	0;
	setp.lt.u32 	%p1, %r12, 2;
	@%p1 bra 	$L__BB0_4;
$L__BB0_1:
	shr.u32 	%r5, %r12, 1;
	setp.ge.u32 	%p2, %r1, %r5;
	@%p2 bra 	$L__BB0_3;
	shl.b32 	%r10, %r5, 2;
	add.s32 	%r11, %r3, %r10;
	ld.shared.f32 	%f2, [%r11];
	ld.shared.f32 	%f3, [%r3];
	add.f32 	%f4, %f2, %f3;
	st.shared.f32 	[%r3], %f4;
$L__BB0_3:
	bar.sync 	0;
	setp.gt.u32 	%p3, %r12, 3;
	mov.u32 	%r12, %r5;
	@%p3 bra 	$L__BB0_1;
$L__BB0_4:
	setp.ne.s32 	%p4, %r1, 0;
	@%p4 bra 	$L__BB0_6;
	ld.shared.f32 	%f5, [_ZZ14kernelSMReducePfS_iE2sm];
	cvta.to.global.u64 	%rd6, %rd1;
	st.global.f32 	[%rd6], %f5;
$L__BB0_6:
	ret;

}


// ===== COMPILED SASS (sm_100) =====

	.target	sm_100

	.elftype	@"ET_EXEC"


//--------------------- .note.nv.tkinfo           --------------------------
	.section	.note.nv.tkinfo,"",@"SHT_NOTE"
	.sectionflags	@"SHF_NOTE_NV_TKINFO"
	.tkinfo
        /*0018*/ 	.word	0x00000002
        /*0030*/ 	.string	""
        /*0030*/ 	.string	"ptxas"
        /*0030*/ 	.string	"Cuda compilation tools, release 13.0, V13.0.88"
        /*0030*/ 	.string	"Build cuda_13.0.r13.0/compiler.36424714_0"
        /*0030*/ 	.string	"-arch sm_100 -m 64 "



//--------------------- .note.nv.cuinfo           --------------------------
	.section	.note.nv.cuinfo,"",@"SHT_NOTE"
	.sectionflags	@"SHF_NOTE_NV_CUINFO"
        /*0018*/ 	.short	0x0002
        /*001a*/ 	.short	0x0064
        /*001c*/ 	.short	0x0082
	.zero		2


//--------------------- .nv.info                  --------------------------
	.section	.nv.info,"",@"SHT_CUDA_INFO"
	.align	4


	//----- nvinfo : EIATTR_REGCOUNT
	.align		4
        /*0000*/ 	.byte	0x04, 0x2f
        /*0002*/ 	.short	(.L_1 - .L_0)
	.align		4
.L_0:
        /*0004*/ 	.word	index@(_Z14kernelSMReducePfS_i)
        /*0008*/ 	.word	0x0000000a


	//----- nvinfo : EIATTR_FRAME_SIZE
	.align		4
.L_1:
        /*000c*/ 	.byte	0x04, 0x11
        /*000e*/ 	.short	(.L_3 - .L_2)
	.align		4
.L_2:
        /*0010*/ 	.word	index@(_Z14kernelSMReducePfS_i)
        /*0014*/ 	.word	0x00000000


	//----- nvinfo : EIATTR_MIN_STACK_SIZE
	.align		4
.L_3:
        /*0018*/ 	.byte	0x04, 0x12
        /*001a*/ 	.short	(.L_5 - .L_4)
	.align		4
.L_4:
        /*001c*/ 	.word	index@(_Z14kernelSMReducePfS_i)
        /*0020*/ 	.word	0x00000000
.L_5:


//--------------------- .nv.compat                --------------------------
	.section	.nv.compat,"",@"SHT_CUDA_COMPAT_INFO"
	.align	4
        /*0000*/ 	.byte	0x02, 0x09, 0x00, 0x00, 0x02, 0x02, 0x01, 0x00, 0x02, 0x05, 0x05, 0x00, 0x03, 0x07, 0x01, 0x01
        /*0010*/ 	.byte	0x02, 0x03, 0x00, 0x00, 0x02, 0x06, 0x01, 0x00, 0x04, 0x0b, 0x08, 0x00, 0x09, 0x00, 0x00, 0x00
        /*0020*/ 	.byte	0x00, 0x00, 0x00, 0x00


//--------------------- .nv.info._Z14kernelSMReducePfS_i --------------------------
	.section	.nv.info._Z14kernelSMReducePfS_i,"",@"SHT_CUDA_INFO"
	.sectionflags	@""
	.align	4


	//----- nvinfo : EIATTR_CUDA_API_VERSION
	.align		4
        /*0000*/ 	.byte	0x04, 0x37
        /*0002*/ 	.short	(.L_7 - .L_6)
.L_6:
        /*0004*/ 	.word	0x00000082


	//----- nvinfo : EIATTR_KPARAM_INFO
	.align		4
.L_7:
        /*0008*/ 	.byte	0x04, 0x17
        /*000a*/ 	.short	(.L_9 - .L_8)
.L_8:
        /*000c*/ 	.word	0x00000000
        /*0010*/ 	.short	0x0002
        /*0012*/ 	.short	0x0010
        /*0014*/ 	.byte	0x00, 0xf0, 0x11, 0x00


	//----- nvinfo : EIATTR_KPARAM_INFO
	.align		4
.L_9:
        /*0018*/ 	.byte	0x04, 0x17
        /*001a*/ 	.short	(.L_11 - .L_10)
.L_10:
        /*001c*/ 	.word	0x00000000
        /*0020*/ 	.short	0x0001
        /*0022*/ 	.short	0x0008
        /*0024*/ 	.byte	0x00, 0xf5, 0x21, 0x00


	//----- nvinfo : EIATTR_KPARAM_INFO
	.align		4
.L_11:
        /*0028*/ 	.byte	0x04, 0x17
        /*002a*/ 	.short	(.L_13 - .L_12)
.L_12:
        /*002c*/ 	.word	0x00000000
        /*0030*/ 	.short	0x0000
        /*0032*/ 	.short	0x0000
        /*0034*/ 	.byte	0x00, 0xf5, 0x21, 0x00


	//----- nvinfo : EIATTR_SPARSE_MMA_MASK
	.align		4
.L_13:
        /*0038*/ 	.byte	0x03, 0x50
        /*003a*/ 	.short	0x0000


	//----- nvinfo : EIATTR_MAXREG_COUNT
	.align		4
        /*003c*/ 	.byte	0x03, 0x1b
        /*003e*/ 	.short	0x00ff


	//----- nvinfo : EIATTR_NUM_BARRIERS
	.align		4
        /*0040*/ 	.byte	0x02, 0x4c
        /*0042*/ 	.byte	0x01
	.zero		1


	//----- nvinfo : EIATTR_MERCURY_ISA_VERSION
	.align		4
        /*0044*/ 	.byte	0x03, 0x5f
        /*0046*/ 	.short	0x0101


	//----- nvinfo : EIATTR_VRC_CTA_INIT_COUNT
	.align		4
        /*0048*/ 	.byte	0x02, 0x4a
	.zero		1
	.zero		1


	//----- nvinfo : EIATTR_EXIT_INSTR_OFFSETS
	.align		4
        /*004c*/ 	.byte	0x04, 0x1c
        /*004e*/ 	.short	(.L_15 - .L_14)


	//   ....[0]....
.L_14:
        /*0050*/ 	.word	0x000001d0


	//   ....[1]....
        /*0054*/ 	.word	0x00000240


	//----- nvinfo : EIATTR_CBANK_PARAM_SIZE
	.align		4
.L_15:
        /*0058*/ 	.byte	0x03, 0x19
        /*005a*/ 	.short	0x0014


	//----- nvinfo : EIATTR_PARAM_CBANK
	.align		4
        /*005c*/ 	.byte	0x04, 0x0a
        /*005e*/ 	.short	(.L_17 - .L_16)
	.align		4
.L_16:
        /*0060*/ 	.word	index@(.nv.constant0._Z14kernelSMReducePfS_i)
        /*0064*/ 	.short	0x0380
        /*0066*/ 	.short	0x0014


	//----- nvinfo : EIATTR_SW_WAR
	.align		4
.L_17:
        /*0068*/ 	.byte	0x04, 0x36
        /*006a*/ 	.short	(.L_19 - .L_18)
.L_18:
        /*006c*/ 	.word	0x00000008
.L_19:


//--------------------- .nv.callgraph             --------------------------
	.section	.nv.callgraph,"",@"SHT_CUDA_CALLGRAPH"
	.align	4
	.sectionentsize	8
	.align		4
        /*0000*/ 	.word	0x00000000
	.align		4
        /*0004*/ 	.word	0xffffffff
	.align		4
        /*0008*/ 	.word	0x00000000
	.align		4
        /*000c*/ 	.word	0xfffffffe
	.align		4
        /*0010*/ 	.word	0x00000000
	.align		4
        /*0014*/ 	.word	0xfffffffd
	.align		4
        /*0018*/ 	.word	0x00000000
	.align		4
        /*001c*/ 	.word	0xfffffffc


//--------------------- .text._Z14kernelSMReducePfS_i --------------------------
	.section	.text._Z14kernelSMReducePfS_i,"ax",@progbits
	.align	128
        .global         _Z14kernelSMReducePfS_i
        .type           _Z14kernelSMReducePfS_i,@function
        .size           _Z14kernelSMReducePfS_i,(.L_x_3 - _Z14kernelSMReducePfS_i)
        .other          _Z14kernelSMReducePfS_i,@"STO_CUDA_ENTRY STV_DEFAULT"
_Z14kernelSMReducePfS_i:
.text._Z14kernelSMReducePfS_i:
[----:B------:R-:W-:Y:S01]  /*0000*/  LDC R1, c[0x0][0x37c] ;  /* 0x0000df00ff017b82 */ /* 0x000fe20000000800 */
[----:B------:R-:W0:Y:S07]  /*0010*/  S2R R6, SR_TID.X ;  /* 0x0000000000067919 */ /* 0x000e2e0000002100 */
[----:B------:R-:W0:Y:S01]  /*0020*/  S2UR UR4, SR_CTAID.X ;  /* 0x00000000000479c3 */ /* 0x000e220000002500 */
[----:B------:R-:W1:Y:S07]  /*0030*/  LDCU.64 UR6, c[0x0][0x358] ;  /* 0x00006b00ff0677ac */ /* 0x000e6e0008000a00 */
[----:B------:R-:W0:Y:S08]  /*0040*/  LDC R0, c[0x0][0x360] ;  /* 0x0000d800ff007b82 */ /* 0x000e300000000800 */
[----:B------:R-:W2:Y:S01]  /*0050*/  LDC.64 R2, c[0x0][0x380] ;  /* 0x0000e000ff027b82 */ /* 0x000ea20000000a00 */
[----:B0-----:R-:W-:-:S04]  /*0060*/  IMAD R5, R0, UR4, R6 ;  /* 0x0000000400057c24 */ /* 0x001fc8000f8e0206 */
[----:B--2---:R-:W-:-:S06]  /*0070*/  IMAD.WIDE R2, R5, 0x4, R2 ;  /* 0x0000000405027825 */ /* 0x004fcc00078e0202 */
[----:B-1----:R-:W2:Y:S01]  /*0080*/  LDG.E R2, desc[UR6][R2.64] ;  /* 0x0000000602027981 */ /* 0x002ea2000c1e1900 */
[----:B------:R-:W0:Y:S01]  /*0090*/  S2UR UR5, SR_CgaCtaId ;  /* 0x00000000000579c3 */ /* 0x000e220000008800 */
[----:B------:R-:W-:Y:S01]  /*00a0*/  UMOV UR4, 0x400 ;  /* 0x0000040000047882 */ /* 0x000fe20000000000 */
[----:B------:R-:W-:Y:S02]  /*00b0*/  ISETP.GE.U32.AND P1, PT, R0, 0x2, PT ;  /* 0x000000020000780c */ /* 0x000fe40003f26070 */
[----:B------:R-:W-:Y:S01]  /*00c0*/  ISETP.NE.AND P0, PT, R6, RZ, PT ;  /* 0x000000ff0600720c */ /* 0x000fe20003f05270 */
[----:B0-----:R-:W-:-:S06]  /*00d0*/  ULEA UR4, UR5, UR4, 0x18 ;  /* 0x0000000405047291 */ /* 0x001fcc000f8ec0ff */
[----:B------:R-:W-:-:S05]  /*00e0*/  LEA R5, R6, UR4, 0x2 ;  /* 0x0000000406057c11 */ /* 0x000fca000f8e10ff */
[----:B--2---:R0:W-:Y:S01]  /*00f0*/  STS [R5], R2 ;  /* 0x0000000205007388 */ /* 0x0041e20000000800 */
[----:B------:R-:W-:Y:S06]  /*0100*/  BAR.SYNC.DEFER_BLOCKING 0x0 ;  /* 0x0000000000007b1d */ /* 0x000fec0000010000 */
[----:B------:R-:W-:Y:S05]  /*0110*/  @!P1 BRA `(.L_x_0) ;  /* 0x00000000002c9947 */ /* 0x000fea0003800000 */
.L_x_1:
[----:B------:R-:W-:-:S04]  /*0120*/  SHF.R.U32.HI R7, RZ, 0x1, R0 ;  /* 0x00000001ff077819 */ /* 0x000fc80000011600 */
[----:B------:R-:W-:-:S13]  /*0130*/  ISETP.GE.U32.AND P1, PT, R6, R7, PT ;  /* 0x000000070600720c */ /* 0x000fda0003f26070 */
[----:B0-----:R-:W-:Y:S01]  /*0140*/  @!P1 IMAD R2, R7, 0x4, R5 ;  /* 0x0000000407029824 */ /* 0x001fe200078e0205 */
[----:B------:R-:W-:Y:S05]  /*0150*/  @!P1 LDS R3, [R5] ;  /* 0x0000000005039984 */ /* 0x000fea0000000800 */
[----:B------:R-:W0:Y:S02]  /*0160*/  @!P1 LDS R2, [R2] ;  /* 0x0000000002029984 */ /* 0x000e240000000800 */
[----:B0-----:R-:W-:-:S05]  /*0170*/  @!P1 FADD R4, R2, R3 ;  /* 0x0000000302049221 */ /* 0x001fca0000000000 */
[----:B------:R1:W-:Y:S01]  /*0180*/  @!P1 STS [R5], R4 ;  /* 0x0000000405009388 */ /* 0x0003e20000000800 */
[----:B------:R-:W-:Y:S01]  /*0190*/  BAR.SYNC.DEFER_BLOCKING 0x0 ;  /* 0x0000000000007b1d */ /* 0x000fe20000010000 */
[----:B------:R-:W-:Y:S01]  /*01a0*/  ISETP.GT.U32.AND P1, PT, R0, 0x3, PT ;  /* 0x000000030000780c */ /* 0x000fe20003f24070 */
[----:B------:R-:W-:-:S12]  /*01b0*/  IMAD.MOV.U32 R0, RZ, RZ, R7 ;  /* 0x000000ffff007224 */ /* 0x000fd800078e0007 */
[----:B-1----:R-:W-:Y:S05]  /*01c0*/  @P1 BRA `(.L_x_1) ;  /* 0xfffffffc00d41947 */ /* 0x002fea000383ffff */
.L_x_0:
[----:B------:R-:W-:Y:S05]  /*01d0*/  @P0 EXIT ;  /* 0x000000000000094d */ /* 0x000fea0003800000 */
[----:B------:R-:W1:Y:S01]  /*01e0*/  S2UR UR5, SR_CgaCtaId ;  /* 0x00000000000579c3 */ /* 0x000e620000008800 */
[----:B------:R-:W-:-:S07]  /*01f0*/  UMOV UR4, 0x400 ;  /* 0x0000040000047882 */ /* 0x000fce0000000000 */
[----:B0-----:R-:W0:Y:S01]  /*0200*/  LDC.64 R2, c[0x0][0x388] ;  /* 0x0000e200ff027b82 */ /* 0x001e220000000a00 */
[----:B-1----:R-:W-:-:S09]  /*0210*/  ULEA UR4, UR5, UR4, 0x18 ;  /* 0x0000000405047291 */ /* 0x002fd2000f8ec0ff */
[----:B------:R-:W0:Y:S04]  /*0220*/  LDS R5, [UR4] ;  /* 0x00000004ff057984 */ /* 0x000e280008000800 */
[----:B0-----:R-:W-:Y:S01]  /*0230*/  STG.E desc[UR6][R2.64], R5 ;  /* 0x0000000502007986 */ /* 0x001fe2000c101906 */
[----:B------:R-:W-:Y:S05]  /*0240*/  EXIT ;  /* 0x000000000000794d */ /* 0x000fea0003800000 */
.L_x_2:
[----:B------:R-:W-:-:S00]  /*0250*/  BRA `(.L_x_2) ;  /* 0xfffffffc00fc7947 */ /* 0x000fc0000383ffff */
[----:B------:R-:W-:-:S00]  /*0260*/  NOP ;  /* 0x0000000000007918 */ /* 0x000fc00000000000 */
        /* <DEDUP_REMOVED lines=9> */
.L_x_3:


//--------------------- .nv.shared._Z14kernelSMReducePfS_i --------------------------
	.section	.nv.shared._Z14kernelSMReducePfS_i,"aw",@nobits
	.sectionflags	@""
	.align	4
.nv.shared._Z14kernelSMReducePfS_i:
	.zero		3072


//--------------------- .nv.shared.reserved.0     --------------------------
	.section	.nv.shared.reserved.0,"aw",@nobits
	.weak		__nv_reservedSMEM_offset_0_alias
	.size		__nv_reservedSMEM_offset_0_alias, 0, 64
	.other		__nv_reservedSMEM_offset_0_alias,@"STO_CUDA_RESERVED_SHARED STV_DEFAULT"
__nv_reservedSMEM_offset_0_alias:
	.zero		0
	.zero		64


//--------------------- .nv.constant0._Z14kernelSMReducePfS_i --------------------------
	.section	.nv.constant0._Z14kernelSMReducePfS_i,"a",@progbits
	.sectionflags	@""
	.align	4
.nv.constant0._Z14kernelSMReducePfS_i:
	.zero		916


//--------------------- SYMBOLS --------------------------

	.type		.nv.reservedSmem.offset0,@object
	.size		.nv.reservedSmem.offset0,0x4
	.type		.nv.reservedSmem.cap,@object
	.size		.nv.reservedSmem.cap,0x4
